//
// Generated by NVIDIA NVVM Compiler
//
// Compiler Build ID: CL-36424714
// Cuda compilation tools, release 13.0, V13.0.88
// Based on NVVM 20.0.0
//

.version 9.0
.target sm_100
.address_size 64

	// .globl	_Z6kerneliPiS_

.visible .entry _Z6kerneliPiS_(
	.param .u32 _Z6kerneliPiS__param_0,
	.param .u64 .ptr .align 1 _Z6kerneliPiS__param_1,
	.param .u64 .ptr .align 1 _Z6kerneliPiS__param_2
)
{
	.reg .b32 	%r<9>;
	.reg .b64 	%rd<8>;

	ld.param.u32 	%r1, [_Z6kerneliPiS__param_0];
	ld.param.u64 	%rd1, [_Z6kerneliPiS__param_1];
	ld.param.u64 	%rd2, [_Z6kerneliPiS__param_2];
	cvta.to.global.u64 	%rd3, %rd2;
	cvta.to.global.u64 	%rd4, %rd1;
	mov.u32 	%r2, %tid.x;
	mov.u32 	%r3, %ctaid.x;
	mov.u32 	%r4, %ntid.x;
	mad.lo.s32 	%r5, %r3, %r4, %r2;
	mul.wide.s32 	%rd5, %r5, 4;
	add.s64 	%rd6, %rd4, %rd5;
	ld.global.u32 	%r6, [%rd6];
	add.s64 	%rd7, %rd3, %rd5;
	ld.global.u32 	%r7, [%rd7];
	mad.lo.s32 	%r8, %r6, %r1, %r7;
	st.global.u32 	[%rd7], %r8;
	ret;

}


// ===== COMPILED SASS (sm_100) =====

	.target	sm_100

	.elftype	@"ET_EXEC"


//--------------------- .note.nv.tkinfo           --------------------------
	.section	.note.nv.tkinfo,"",@"SHT_NOTE"
	.sectionflags	@"SHF_NOTE_NV_TKINFO"
	.tkinfo
        /*0018*/ 	.word	0x00000002
        /*0030*/ 	.string	""
        /*0030*/ 	.string	"ptxas"
        /*0030*/ 	.string	"Cuda compilation tools, release 13.0, V13.0.88"
        /*0030*/ 	.string	"Build cuda_13.0.r13.0/compiler.36424714_0"
        /*0030*/ 	.string	"-arch sm_100 -m 64 "



//--------------------- .note.nv.cuinfo           --------------------------
	.section	.note.nv.cuinfo,"",@"SHT_NOTE"
	.sectionflags	@"SHF_NOTE_NV_CUINFO"
        /*0018*/ 	.short	0x0002
        /*001a*/ 	.short	0x0064
        /*001c*/ 	.short	0x0082
	.zero		2


//--------------------- .nv.info                  --------------------------
	.section	.nv.info,"",@"SHT_CUDA_INFO"
	.align	4


	//----- nvinfo : EIATTR_REGCOUNT
	.align		4
        /*0000*/ 	.byte	0x04, 0x2f
        /*0002*/ 	.short	(.L_1 - .L_0)
	.align		4
.L_0:
        /*0004*/ 	.word	index@(_Z6kerneliPiS_)
        /*0008*/ 	.word	0x0000000a


	//----- nvinfo : EIATTR_FRAME_SIZE
	.align		4
.L_1:
        /*000c*/ 	.byte	0x04, 0x11
        /*000e*/ 	.short	(.L_3 - .L_2)
	.align		4
.L_2:
        /*0010*/ 	.word	index@(_Z6kerneliPiS_)
        /*0014*/ 	.word	0x00000000


	//----- nvinfo : EIATTR_MIN_STACK_SIZE
	.align		4
.L_3:
        /*0018*/ 	.byte	0x04, 0x12
        /*001a*/ 	.short	(.L_5 - .L_4)
	.align		4
.L_4:
        /*001c*/ 	.word	index@(_Z6kerneliPiS_)
        /*0020*/ 	.word	0x00000000
.L_5:


//--------------------- .nv.compat                --------------------------
	.section	.nv.compat,"",@"SHT_CUDA_COMPAT_INFO"
	.align	4
        /*0000*/ 	.byte	0x02, 0x09, 0x00, 0x00, 0x02, 0x02, 0x01, 0x00, 0x02, 0x05, 0x05, 0x00, 0x03, 0x07, 0x01, 0x01
        /*0010*/ 	.byte	0x02, 0x03, 0x00, 0x00, 0x02, 0x06, 0x01, 0x00, 0x04, 0x0b, 0x08, 0x00, 0x09, 0x00, 0x00, 0x00
        /*0020*/ 	.byte	0x00, 0x00, 0x00, 0x00


//--------------------- .nv.info._Z6kerneliPiS_   --------------------------
	.section	.nv.info._Z6kerneliPiS_,"",@"SHT_CUDA_INFO"
	.sectionflags	@""
	.align	4


	//----- nvinfo : EIATTR_CUDA_API_VERSION
	.align		4
        /*0000*/ 	.byte	0x04, 0x37
        /*0002*/ 	.short	(.L_7 - .L_6)
.L_6:
        /*0004*/ 	.word	0x00000082


	//----- nvinfo : EIATTR_KPARAM_INFO
	.align		4
.L_7:
        /*0008*/ 	.byte	0x04, 0x17
        /*000a*/ 	.short	(.L_9 - .L_8)
.L_8:
        /*000c*/ 	.word	0x00000000
        /*0010*/ 	.short	0x0002
        /*0012*/ 	.short	0x0010
        /*0014*/ 	.byte	0x00, 0xf5, 0x21, 0x00


	//----- nvinfo : EIATTR_KPARAM_INFO
	.align		4
.L_9:
        /*0018*/ 	.byte	0x04, 0x17
        /*001a*/ 	.short	(.L_11 - .L_10)
.L_10:
        /*001c*/ 	.word	0x00000000
        /*0020*/ 	.short	0x0001
        /*0022*/ 	.short	0x0008
        /*0024*/ 	.byte	0x00, 0xf5, 0x21, 0x00


	//----- nvinfo : EIATTR_KPARAM_INFO
	.align		4
.L_11:
        /*0028*/ 	.byte	0x04, 0x17
        /*002a*/ 	.short	(.L_13 - .L_12)
.L_12:
        /*002c*/ 	.word	0x00000000
        /*0030*/ 	.short	0x0000
        /*0032*/ 	.short	0x0000
        /*0034*/ 	.byte	0x00, 0xf0, 0x11, 0x00


	//----- nvinfo : EIATTR_SPARSE_MMA_MASK
	.align		4
.L_13:
        /*0038*/ 	.byte	0x03, 0x50
        /*003a*/ 	.short	0x0000


	//----- nvinfo : EIATTR_MAXREG_COUNT
	.align		4
        /*003c*/ 	.byte	0x03, 0x1b
        /*003e*/ 	.short	0x00ff


	//----- nvinfo : EIATTR_MERCURY_ISA_VERSION
	.align		4
        /*0040*/ 	.byte	0x03, 0x5f
        /*0042*/ 	.short	0x0101


	//----- nvinfo : EIATTR_VRC_CTA_INIT_COUNT
	.align		4
        /*0044*/ 	.byte	0x02, 0x4a
	.zero		1
	.zero		1


	//----- nvinfo : EIATTR_EXIT_INSTR_OFFSETS
	.align		4
        /*0048*/ 	.byte	0x04, 0x1c
        /*004a*/ 	.short	(.L_15 - .L_14)


	//   ....[0]....
.L_14:
        /*004c*/ 	.word	0x000000f0


	//----- nvinfo : EIATTR_CBANK_PARAM_SIZE
	.align		4
.L_15:
        /*0050*/ 	.byte	0x03, 0x19
        /*0052*/ 	.short	0x0018


	//----- nvinfo : EIATTR_PARAM_CBANK
	.align		4
        /*0054*/ 	.byte	0x04, 0x0a
        /*0056*/ 	.short	(.L_17 - .L_16)
	.align		4
.L_16:
        /*0058*/ 	.word	index@(.nv.constant0._Z6kerneliPiS_)
        /*005c*/ 	.short	0x0380
        /*005e*/ 	.short	0x0018


	//----- nvinfo : EIATTR_SW_WAR
	.align		4
.L_17:
        /*0060*/ 	.byte	0x04, 0x36
        /*0062*/ 	.short	(.L_19 - .L_18)
.L_18:
        /*0064*/ 	.word	0x00000008
.L_19:


//--------------------- .nv.callgraph             --------------------------
	.section	.nv.callgraph,"",@"SHT_CUDA_CALLGRAPH"
	.align	4
	.sectionentsize	8
	.align		4
        /*0000*/ 	.word	0x00000000
	.align		4
        /*0004*/ 	.word	0xffffffff
	.align		4
        /*0008*/ 	.word	0x00000000
	.align		4
        /*000c*/ 	.word	0xfffffffe
	.align		4
        /*0010*/ 	.word	0x00000000
	.align		4
        /*0014*/ 	.word	0xfffffffd
	.align		4
        /*0018*/ 	.word	0x00000000
	.align		4
        /*001c*/ 	.word	0xfffffffc


//--------------------- .text._Z6kerneliPiS_      --------------------------
	.section	.text._Z6kerneliPiS_,"ax",@progbits
	.align	128
        .global         _Z6kerneliPiS_
        .type           _Z6kerneliPiS_,@function
        .size           _Z6kerneliPiS_,(.L_x_1 - _Z6kerneliPiS_)
        .other          _Z6kerneliPiS_,@"STO_CUDA_ENTRY STV_DEFAULT"
_Z6kerneliPiS_:
.text._Z6kerneliPiS_:
[----:B------:R-:W-:Y:S01]  /*0000*/  LDC R1, c[0x0][0x37c] ;  /* 0x0000df00ff017b82 */ /* 0x000fe20000000800 */
[----:B------:R-:W0:Y:S07]  /*0010*/  S2R R7, SR_TID.X ;  /* 0x0000000000077919 */ /* 0x000e2e0000002100 */
[----:B------:R-:W0:Y:S01]  /*0020*/  S2UR UR6, SR_CTAID.X ;  /* 0x00000000000679c3 */ /* 0x000e220000002500 */
[----:B------:R-:W1:Y:S07]  /*0030*/  LDCU.64 UR4, c[0x0][0x358] ;  /* 0x00006b00ff0477ac */ /* 0x000e6e0008000a00 */
[----:B------:R-:W0:Y:S08]  /*0040*/  LDC R0, c[0x0][0x360] ;  /* 0x0000d800ff007b82 */ /* 0x000e300000000800 */
[----:B------:R-:W2:Y:S08]  /*0050*/  LDC.64 R2, c[0x0][0x388] ;  /* 0x0000e200ff027b82 */ /* 0x000eb00000000a00 */
[----:B------:R-:W3:Y:S01]  /*0060*/  LDC.64 R4, c[0x0][0x390] ;  /* 0x0000e400ff047b82 */ /* 0x000ee20000000a00 */
[----:B0-----:R-:W-:Y:S01]  /*0070*/  IMAD R7, R0, UR6, R7 ;  /* 0x0000000600077c24 */ /* 0x001fe2000f8e0207 */
[----:B------:R-:W0:Y:S03]  /*0080*/  LDCU UR6, c[0x0][0x380] ;  /* 0x00007000ff0677ac */ /* 0x000e260008000800 */
[----:B--2---:R-:W-:-:S06]  /*0090*/  IMAD.WIDE R2, R7, 0x4, R2 ;  /* 0x0000000407027825 */ /* 0x004fcc00078e0202 */
[----:B-1----:R-:W0:Y:S01]  /*00a0*/  LDG.E R2, desc[UR4][R2.64] ;  /* 0x0000000402027981 */ /* 0x002e22000c1e1900 */
[----:B---3--:R-:W-:-:S05]  /*00b0*/  IMAD.WIDE R4, R7, 0x4, R4 ;  /* 0x0000000407047825 */ /* 0x008fca00078e0204 */
[----:B------:R-:W0:Y:S02]  /*00c0*/  LDG.E R7, desc[UR4][R4.64] ;  /* 0x0000000404077981 */ /* 0x000e24000c1e1900 */
[----:B0-----:R-:W-:-:S05]  /*00d0*/  IMAD R7, R2, UR6, R7 ;  /* 0x0000000602077c24 */ /* 0x001fca000f8e0207 */
[----:B------:R-:W-:Y:S01]  /*00e0*/  STG.E desc[UR4][R4.64], R7 ;  /* 0x0000000704007986 */ /* 0x000fe2000c101904 */
[----:B------:R-:W-:Y:S05]  /*00f0*/  EXIT ;  /* 0x000000000000794d */ /* 0x000fea0003800000 */
.L_x_0:
[----:B------:R-:W-:-:S00]  /*0100*/  BRA `(.L_x_0) ;  /* 0xfffffffc00fc7947 */ /* 0x000fc0000383ffff */
[----:B------:R-:W-:-:S00]  /*0110*/  NOP ;  /* 0x0000000000007918 */ /* 0x000fc00000000000 */
        /* <DEDUP_REMOVED lines=14> */
.L_x_1:


//--------------------- .nv.shared.reserved.0     --------------------------
	.section	.nv.shared.reserved.0,"aw",@nobits
	.weak		__nv_reservedSMEM_offset_0_alias
	.size		__nv_reservedSMEM_offset_0_alias, 0, 64
	.other		__nv_reservedSMEM_offset_0_alias,@"STO_CUDA_RESERVED_SHARED STV_DEFAULT"
__nv_reservedSMEM_offset_0_alias:
	.zero		0
	.zero		64


//--------------------- .nv.constant0._Z6kerneliPiS_ --------------------------
	.section	.nv.constant0._Z6kerneliPiS_,"a",@progbits
	.sectionflags	@""
	.align	4
.nv.constant0._Z6kerneliPiS_:
	.zero		920


//--------------------- SYMBOLS --------------------------

	.type		.nv.reservedSmem.offset0,@object
	.size		.nv.reservedSmem.offset0,0x4
